//
// Generated by NVIDIA NVVM Compiler
//
// Compiler Build ID: CL-36424714
// Cuda compilation tools, release 13.0, V13.0.88
// Based on NVVM 20.0.0
//

.version 9.0
.target sm_100
.address_size 64

	// .globl	_Z9Mat2DMultPdS_S_ii

.visible .entry _Z9Mat2DMultPdS_S_ii(
	.param .u64 .ptr .align 1 _Z9Mat2DMultPdS_S_ii_param_0,
	.param .u64 .ptr .align 1 _Z9Mat2DMultPdS_S_ii_param_1,
	.param .u64 .ptr .align 1 _Z9Mat2DMultPdS_S_ii_param_2,
	.param .u32 _Z9Mat2DMultPdS_S_ii_param_3,
	.param .u32 _Z9Mat2DMultPdS_S_ii_param_4
)
{
	.reg .pred 	%p<13>;
	.reg .b32 	%r<44>;
	.reg .b64 	%rd<51>;
	.reg .b64 	%fd<68>;

	ld.param.u64 	%rd9, [_Z9Mat2DMultPdS_S_ii_param_0];
	ld.param.u64 	%rd10, [_Z9Mat2DMultPdS_S_ii_param_1];
	ld.param.u32 	%r19, [_Z9Mat2DMultPdS_S_ii_param_3];
	ld.param.u32 	%r20, [_Z9Mat2DMultPdS_S_ii_param_4];
	cvta.to.global.u64 	%rd1, %rd10;
	cvta.to.global.u64 	%rd2, %rd9;
	mov.u32 	%r21, %ctaid.y;
	mov.u32 	%r22, %ntid.y;
	mov.u32 	%r23, %tid.y;
	mad.lo.s32 	%r1, %r21, %r22, %r23;
	mov.u32 	%r24, %ctaid.x;
	mov.u32 	%r25, %ntid.x;
	mov.u32 	%r26, %tid.x;
	mad.lo.s32 	%r2, %r24, %r25, %r26;
	setp.ge.s32 	%p1, %r1, %r19;
	setp.ge.s32 	%p2, %r2, %r20;
	or.pred  	%p3, %p1, %p2;
	@%p3 bra 	$L__BB0_14;
	setp.lt.s32 	%p4, %r20, 1;
	mov.f64 	%fd67, 0d0000000000000000;
	@%p4 bra 	$L__BB0_13;
	mul.lo.s32 	%r3, %r19, %r1;
	and.b32  	%r4, %r20, 7;
	setp.lt.u32 	%p5, %r20, 8;
	mov.f64 	%fd67, 0d0000000000000000;
	mov.b32 	%r42, 0;
	@%p5 bra 	$L__BB0_5;
	and.b32  	%r28, %r20, 2147483640;
	neg.s32 	%r40, %r28;
	mul.wide.u32 	%rd11, %r20, 8;
	add.s64 	%rd3, %rd1, %rd11;
	mul.wide.u32 	%rd12, %r20, 16;
	add.s64 	%rd4, %rd1, %rd12;
	mul.wide.u32 	%rd13, %r20, 24;
	add.s64 	%rd5, %rd1, %rd13;
	mul.wide.u32 	%rd14, %r20, 40;
	add.s64 	%rd6, %rd1, %rd14;
	mul.wide.u32 	%rd15, %r20, 56;
	add.s64 	%rd7, %rd1, %rd15;
	mov.f64 	%fd67, 0d0000000000000000;
	mov.u32 	%r38, %r3;
	mov.u32 	%r39, %r2;
$L__BB0_4:
	.pragma "nounroll";
	and.b32  	%r42, %r20, 2147483640;
	mul.wide.s32 	%rd16, %r39, 8;
	add.s64 	%rd17, %rd3, %rd16;
	add.s64 	%rd18, %rd4, %rd16;
	add.s64 	%rd19, %rd5, %rd16;
	mul.wide.u32 	%rd20, %r20, 32;
	add.s64 	%rd21, %rd1, %rd16;
	add.s64 	%rd22, %rd21, %rd20;
	add.s64 	%rd23, %rd6, %rd16;
	mul.wide.u32 	%rd24, %r20, 48;
	add.s64 	%rd25, %rd21, %rd24;
	add.s64 	%rd26, %rd7, %rd16;
	mul.wide.s32 	%rd27, %r38, 8;
	add.s64 	%rd28, %rd2, %rd27;
	ld.global.f64 	%fd17, [%rd28];
	ld.global.f64 	%fd18, [%rd21];
	fma.rn.f64 	%fd19, %fd17, %fd18, %fd67;
	ld.global.f64 	%fd20, [%rd28+8];
	ld.global.f64 	%fd21, [%rd17];
	fma.rn.f64 	%fd22, %fd20, %fd21, %fd19;
	ld.global.f64 	%fd23, [%rd28+16];
	ld.global.f64 	%fd24, [%rd18];
	fma.rn.f64 	%fd25, %fd23, %fd24, %fd22;
	ld.global.f64 	%fd26, [%rd28+24];
	ld.global.f64 	%fd27, [%rd19];
	fma.rn.f64 	%fd28, %fd26, %fd27, %fd25;
	ld.global.f64 	%fd29, [%rd28+32];
	ld.global.f64 	%fd30, [%rd22];
	fma.rn.f64 	%fd31, %fd29, %fd30, %fd28;
	ld.global.f64 	%fd32, [%rd28+40];
	ld.global.f64 	%fd33, [%rd23];
	fma.rn.f64 	%fd34, %fd32, %fd33, %fd31;
	ld.global.f64 	%fd35, [%rd28+48];
	ld.global.f64 	%fd36, [%rd25];
	fma.rn.f64 	%fd37, %fd35, %fd36, %fd34;
	ld.global.f64 	%fd38, [%rd28+56];
	ld.global.f64 	%fd39, [%rd26];
	fma.rn.f64 	%fd67, %fd38, %fd39, %fd37;
	add.s32 	%r40, %r40, 8;
	shl.b32 	%r29, %r20, 3;
	add.s32 	%r39, %r39, %r29;
	add.s32 	%r38, %r38, 8;
	setp.ne.s32 	%p6, %r40, 0;
	@%p6 bra 	$L__BB0_4;
$L__BB0_5:
	setp.eq.s32 	%p7, %r4, 0;
	@%p7 bra 	$L__BB0_13;
	and.b32  	%r14, %r20, 3;
	setp.lt.u32 	%p8, %r4, 4;
	@%p8 bra 	$L__BB0_8;
	add.s32 	%r30, %r42, %r3;
	mul.wide.s32 	%rd29, %r30, 8;
	add.s64 	%rd30, %rd2, %rd29;
	ld.global.f64 	%fd41, [%rd30];
	mad.lo.s32 	%r31, %r42, %r20, %r2;
	mul.wide.s32 	%rd31, %r31, 8;
	add.s64 	%rd32, %rd1, %rd31;
	ld.global.f64 	%fd42, [%rd32];
	fma.rn.f64 	%fd43, %fd41, %fd42, %fd67;
	ld.global.f64 	%fd44, [%rd30+8];
	mul.wide.u32 	%rd33, %r20, 8;
	add.s64 	%rd34, %rd32, %rd33;
	ld.global.f64 	%fd45, [%rd34];
	fma.rn.f64 	%fd46, %fd44, %fd45, %fd43;
	ld.global.f64 	%fd47, [%rd30+16];
	add.s64 	%rd35, %rd34, %rd33;
	ld.global.f64 	%fd48, [%rd35];
	fma.rn.f64 	%fd49, %fd47, %fd48, %fd46;
	ld.global.f64 	%fd50, [%rd30+24];
	add.s64 	%rd36, %rd35, %rd33;
	ld.global.f64 	%fd51, [%rd36];
	fma.rn.f64 	%fd67, %fd50, %fd51, %fd49;
	add.s32 	%r42, %r42, 4;
$L__BB0_8:
	setp.eq.s32 	%p9, %r14, 0;
	@%p9 bra 	$L__BB0_13;
	setp.eq.s32 	%p10, %r14, 1;
	@%p10 bra 	$L__BB0_11;
	add.s32 	%r32, %r42, %r3;
	mul.wide.s32 	%rd37, %r32, 8;
	add.s64 	%rd38, %rd2, %rd37;
	ld.global.f64 	%fd53, [%rd38];
	mad.lo.s32 	%r33, %r42, %r20, %r2;
	mul.wide.s32 	%rd39, %r33, 8;
	add.s64 	%rd40, %rd1, %rd39;
	ld.global.f64 	%fd54, [%rd40];
	fma.rn.f64 	%fd55, %fd53, %fd54, %fd67;
	ld.global.f64 	%fd56, [%rd38+8];
	mul.wide.u32 	%rd41, %r20, 8;
	add.s64 	%rd42, %rd40, %rd41;
	ld.global.f64 	%fd57, [%rd42];
	fma.rn.f64 	%fd67, %fd56, %fd57, %fd55;
	add.s32 	%r42, %r42, 2;
$L__BB0_11:
	and.b32  	%r34, %r20, 1;
	setp.eq.b32 	%p11, %r34, 1;
	not.pred 	%p12, %p11;
	@%p12 bra 	$L__BB0_13;
	add.s32 	%r35, %r42, %r3;
	mul.wide.s32 	%rd43, %r35, 8;
	add.s64 	%rd44, %rd2, %rd43;
	ld.global.f64 	%fd58, [%rd44];
	mad.lo.s32 	%r36, %r42, %r20, %r2;
	mul.wide.s32 	%rd45, %r36, 8;
	add.s64 	%rd46, %rd1, %rd45;
	ld.global.f64 	%fd59, [%rd46];
	fma.rn.f64 	%fd67, %fd58, %fd59, %fd67;
$L__BB0_13:
	ld.param.u64 	%rd50, [_Z9Mat2DMultPdS_S_ii_param_2];
	mad.lo.s32 	%r37, %r19, %r1, %r2;
	cvta.to.global.u64 	%rd47, %rd50;
	mul.wide.s32 	%rd48, %r37, 8;
	add.s64 	%rd49, %rd47, %rd48;
	st.global.f64 	[%rd49], %fd67;
$L__BB0_14:
	ret;

}
	// .globl	_Z8Mat2DAddPdS_S_ii
.visible .entry _Z8Mat2DAddPdS_S_ii(
	.param .u64 .ptr .align 1 _Z8Mat2DAddPdS_S_ii_param_0,
	.param .u64 .ptr .align 1 _Z8Mat2DAddPdS_S_ii_param_1,
	.param .u64 .ptr .align 1 _Z8Mat2DAddPdS_S_ii_param_2,
	.param .u32 _Z8Mat2DAddPdS_S_ii_param_3,
	.param .u32 _Z8Mat2DAddPdS_S_ii_param_4
)
{
	.reg .b32 	%r<11>;
	.reg .b64 	%rd<11>;
	.reg .b64 	%fd<4>;

	ld.param.u64 	%rd1, [_Z8Mat2DAddPdS_S_ii_param_0];
	ld.param.u64 	%rd2, [_Z8Mat2DAddPdS_S_ii_param_1];
	ld.param.u64 	%rd3, [_Z8Mat2DAddPdS_S_ii_param_2];
	ld.param.u32 	%r1, [_Z8Mat2DAddPdS_S_ii_param_3];
	cvta.to.global.u64 	%rd4, %rd3;
	cvta.to.global.u64 	%rd5, %rd2;
	cvta.to.global.u64 	%rd6, %rd1;
	mov.u32 	%r2, %ctaid.y;
	mov.u32 	%r3, %ntid.y;
	mov.u32 	%r4, %tid.y;
	mad.lo.s32 	%r5, %r2, %r3, %r4;
	mov.u32 	%r6, %ctaid.x;
	mov.u32 	%r7, %ntid.x;
	mov.u32 	%r8, %tid.x;
	mad.lo.s32 	%r9, %r6, %r7, %r8;
	mad.lo.s32 	%r10, %r1, %r5, %r9;
	mul.wide.s32 	%rd7, %r10, 8;
	add.s64 	%rd8, %rd6, %rd7;
	ld.global.f64 	%fd1, [%rd8];
	add.s64 	%rd9, %rd5, %rd7;
	ld.global.f64 	%fd2, [%rd9];
	add.f64 	%fd3, %fd1, %fd2;
	add.s64 	%rd10, %rd4, %rd7;
	st.global.f64 	[%rd10], %fd3;
	ret;

}
	// .globl	_Z16Mat2D_double_AddPddS_ii
.visible .entry _Z16Mat2D_double_AddPddS_ii(
	.param .u64 .ptr .align 1 _Z16Mat2D_double_AddPddS_ii_param_0,
	.param .f64 _Z16Mat2D_double_AddPddS_ii_param_1,
	.param .u64 .ptr .align 1 _Z16Mat2D_double_AddPddS_ii_param_2,
	.param .u32 _Z16Mat2D_double_AddPddS_ii_param_3,
	.param .u32 _Z16Mat2D_double_AddPddS_ii_param_4
)
{
	.reg .b32 	%r<11>;
	.reg .b64 	%rd<8>;
	.reg .b64 	%fd<4>;

	ld.param.u64 	%rd1, [_Z16Mat2D_double_AddPddS_ii_param_0];
	ld.param.f64 	%fd1, [_Z16Mat2D_double_AddPddS_ii_param_1];
	ld.param.u64 	%rd2, [_Z16Mat2D_double_AddPddS_ii_param_2];
	ld.param.u32 	%r1, [_Z16Mat2D_double_AddPddS_ii_param_3];
	cvta.to.global.u64 	%rd3, %rd2;
	cvta.to.global.u64 	%rd4, %rd1;
	mov.u32 	%r2, %ctaid.y;
	mov.u32 	%r3, %ntid.y;
	mov.u32 	%r4, %tid.y;
	mad.lo.s32 	%r5, %r2, %r3, %r4;
	mov.u32 	%r6, %ctaid.x;
	mov.u32 	%r7, %ntid.x;
	mov.u32 	%r8, %tid.x;
	mad.lo.s32 	%r9, %r6, %r7, %r8;
	mad.lo.s32 	%r10, %r1, %r5, %r9;
	mul.wide.s32 	%rd5, %r10, 8;
	add.s64 	%rd6, %rd4, %rd5;
	ld.global.f64 	%fd2, [%rd6];
	add.f64 	%fd3, %fd1, %fd2;
	add.s64 	%rd7, %rd3, %rd5;
	st.global.f64 	[%rd7], %fd3;
	ret;

}


// ===== COMPILED SASS (sm_100) =====

	.target	sm_100

	.elftype	@"ET_EXEC"


//--------------------- .note.nv.tkinfo           --------------------------
	.section	.note.nv.tkinfo,"",@"SHT_NOTE"
	.sectionflags	@"SHF_NOTE_NV_TKINFO"
	.tkinfo
        /*0018*/ 	.word	0x00000002
        /*0030*/ 	.string	""
        /*0030*/ 	.string	"ptxas"
        /*0030*/ 	.string	"Cuda compilation tools, release 13.0, V13.0.88"
        /*0030*/ 	.string	"Build cuda_13.0.r13.0/compiler.36424714_0"
        /*0030*/ 	.string	"-arch sm_100 -m 64 "



//--------------------- .note.nv.cuinfo           --------------------------
	.section	.note.nv.cuinfo,"",@"SHT_NOTE"
	.sectionflags	@"SHF_NOTE_NV_CUINFO"
        /*0018*/ 	.short	0x0002
        /*001a*/ 	.short	0x0064
        /*001c*/ 	.short	0x0082
	.zero		2


//--------------------- .nv.info                  --------------------------
	.section	.nv.info,"",@"SHT_CUDA_INFO"
	.align	4


	//----- nvinfo : EIATTR_REGCOUNT
	.align		4
        /*0000*/ 	.byte	0x04, 0x2f
        /*0002*/ 	.short	(.L_1 - .L_0)
	.align		4
.L_0:
        /*0004*/ 	.word	index@(_Z9Mat2DMultPdS_S_ii)
        /*0008*/ 	.word	0x00000020


	//----- nvinfo : EIATTR_FRAME_SIZE
	.align		4
.L_1:
        /*000c*/ 	.byte	0x04, 0x11
        /*000e*/ 	.short	(.L_3 - .L_2)
	.align		4
.L_2:
        /*0010*/ 	.word	index@(_Z9Mat2DMultPdS_S_ii)
        /*0014*/ 	.word	0x00000000


	//----- nvinfo : EIATTR_REGCOUNT
	.align		4
.L_3:
        /*0018*/ 	.byte	0x04, 0x2f
        /*001a*/ 	.short	(.L_5 - .L_4)
	.align		4
.L_4:
        /*001c*/ 	.word	index@(_Z8Mat2DAddPdS_S_ii)
        /*0020*/ 	.word	0x0000000e


	//----- nvinfo : EIATTR_FRAME_SIZE
	.align		4
.L_5:
        /*0024*/ 	.byte	0x04, 0x11
        /*0026*/ 	.short	(.L_7 - .L_6)
	.align		4
.L_6:
        /*0028*/ 	.word	index@(_Z8Mat2DAddPdS_S_ii)
        /*002c*/ 	.word	0x00000000


	//----- nvinfo : EIATTR_REGCOUNT
	.align		4
.L_7:
        /*0030*/ 	.byte	0x04, 0x2f
        /*0032*/ 	.short	(.L_9 - .L_8)
	.align		4
.L_8:
        /*0034*/ 	.word	index@(_Z16Mat2D_double_AddPddS_ii)
        /*0038*/ 	.word	0x0000000c


	//----- nvinfo : EIATTR_FRAME_SIZE
	.align		4
.L_9:
        /*003c*/ 	.byte	0x04, 0x11
        /*003e*/ 	.short	(.L_11 - .L_10)
	.align		4
.L_10:
        /*0040*/ 	.word	index@(_Z16Mat2D_double_AddPddS_ii)
        /*0044*/ 	.word	0x00000000


	//----- nvinfo : EIATTR_MIN_STACK_SIZE
	.align		4
.L_11:
        /*0048*/ 	.byte	0x04, 0x12
        /*004a*/ 	.short	(.L_13 - .L_12)
	.align		4
.L_12:
        /*004c*/ 	.word	index@(_Z16Mat2D_double_AddPddS_ii)
        /*0050*/ 	.word	0x00000000


	//----- nvinfo : EIATTR_MIN_STACK_SIZE
	.align		4
.L_13:
        /*0054*/ 	.byte	0x04, 0x12
        /*0056*/ 	.short	(.L_15 - .L_14)
	.align		4
.L_14:
        /*0058*/ 	.word	index@(_Z8Mat2DAddPdS_S_ii)
        /*005c*/ 	.word	0x00000000


	//----- nvinfo : EIATTR_MIN_STACK_SIZE
	.align		4
.L_15:
        /*0060*/ 	.byte	0x04, 0x12
        /*0062*/ 	.short	(.L_17 - .L_16)
	.align		4
.L_16:
        /*0064*/ 	.word	index@(_Z9Mat2DMultPdS_S_ii)
        /*0068*/ 	.word	0x00000000
.L_17:


//--------------------- .nv.compat                --------------------------
	.section	.nv.compat,"",@"SHT_CUDA_COMPAT_INFO"
	.align	4
        /*0000*/ 	.byte	0x02, 0x09, 0x00, 0x00, 0x02, 0x02, 0x01, 0x00, 0x02, 0x05, 0x05, 0x00, 0x03, 0x07, 0x01, 0x01
        /*0010*/ 	.byte	0x02, 0x03, 0x00, 0x00, 0x02, 0x06, 0x01, 0x00, 0x04, 0x0b, 0x08, 0x00, 0x01, 0x00, 0x00, 0x00
        /*0020*/ 	.byte	0x00, 0x00, 0x00, 0x00


//--------------------- .nv.info._Z16Mat2D_double_AddPddS_ii --------------------------
	.section	.nv.info._Z16Mat2D_double_AddPddS_ii,"",@"SHT_CUDA_INFO"
	.sectionflags	@""
	.align	4


	//----- nvinfo : EIATTR_CUDA_API_VERSION
	.align		4
        /*0000*/ 	.byte	0x04, 0x37
        /*0002*/ 	.short	(.L_19 - .L_18)
.L_18:
        /*0004*/ 	.word	0x00000082


	//----- nvinfo : EIATTR_KPARAM_INFO
	.align		4
.L_19:
        /*0008*/ 	.byte	0x04, 0x17
        /*000a*/ 	.short	(.L_21 - .L_20)
.L_20:
        /*000c*/ 	.word	0x00000000
        /*0010*/ 	.short	0x0004
        /*0012*/ 	.short	0x001c
        /*0014*/ 	.byte	0x00, 0xf0, 0x11, 0x00


	//----- nvinfo : EIATTR_KPARAM_INFO
	.align		4
.L_21:
        /*0018*/ 	.byte	0x04, 0x17
        /*001a*/ 	.short	(.L_23 - .L_22)
.L_22:
        /*001c*/ 	.word	0x00000000
        /*0020*/ 	.short	0x0003
        /*0022*/ 	.short	0x0018
        /*0024*/ 	.byte	0x00, 0xf0, 0x11, 0x00


	//----- nvinfo : EIATTR_KPARAM_INFO
	.align		4
.L_23:
        /*0028*/ 	.byte	0x04, 0x17
        /*002a*/ 	.short	(.L_25 - .L_24)
.L_24:
        /*002c*/ 	.word	0x00000000
        /*0030*/ 	.short	0x0002
        /*0032*/ 	.short	0x0010
        /*0034*/ 	.byte	0x00, 0xf5, 0x21, 0x00


	//----- nvinfo : EIATTR_KPARAM_INFO
	.align		4
.L_25:
        /*0038*/ 	.byte	0x04, 0x17
        /*003a*/ 	.short	(.L_27 - .L_26)
.L_26:
        /*003c*/ 	.word	0x00000000
        /*0040*/ 	.short	0x0001
        /*0042*/ 	.short	0x0008
        /*0044*/ 	.byte	0x00, 0xf0, 0x21, 0x00


	//----- nvinfo : EIATTR_KPARAM_INFO
	.align		4
.L_27:
        /*0048*/ 	.byte	0x04, 0x17
        /*004a*/ 	.short	(.L_29 - .L_28)
.L_28:
        /*004c*/ 	.word	0x00000000
        /*0050*/ 	.short	0x0000
        /*0052*/ 	.short	0x0000
        /*0054*/ 	.byte	0x00, 0xf5, 0x21, 0x00


	//----- nvinfo : EIATTR_SPARSE_MMA_MASK
	.align		4
.L_29:
        /*0058*/ 	.byte	0x03, 0x50
        /*005a*/ 	.short	0x0000


	//----- nvinfo : EIATTR_MAXREG_COUNT
	.align		4
        /*005c*/ 	.byte	0x03, 0x1b
        /*005e*/ 	.short	0x00ff


	//----- nvinfo : EIATTR_MERCURY_ISA_VERSION
	.align		4
        /*0060*/ 	.byte	0x03, 0x5f
        /*0062*/ 	.short	0x0101


	//----- nvinfo : EIATTR_VRC_CTA_INIT_COUNT
	.align		4
        /*0064*/ 	.byte	0x02, 0x4a
	.zero		1
	.zero		1


	//----- nvinfo : EIATTR_EXIT_INSTR_OFFSETS
	.align		4
        /*0068*/ 	.byte	0x04, 0x1c
        /*006a*/ 	.short	(.L_31 - .L_30)


	//   ....[0]....
.L_30:
        /*006c*/ 	.word	0x00000140


	//----- nvinfo : EIATTR_CBANK_PARAM_SIZE
	.align		4
.L_31:
        /*0070*/ 	.byte	0x03, 0x19
        /*0072*/ 	.short	0x0020


	//----- nvinfo : EIATTR_PARAM_CBANK
	.align		4
        /*0074*/ 	.byte	0x04, 0x0a
        /*0076*/ 	.short	(.L_33 - .L_32)
	.align		4
.L_32:
        /*0078*/ 	.word	index@(.nv.constant0._Z16Mat2D_double_AddPddS_ii)
        /*007c*/ 	.short	0x0380
        /*007e*/ 	.short	0x0020


	//----- nvinfo : EIATTR_SW_WAR
	.align		4
.L_33:
        /*0080*/ 	.byte	0x04, 0x36
        /*0082*/ 	.short	(.L_35 - .L_34)
.L_34:
        /*0084*/ 	.word	0x00000008
.L_35:


//--------------------- .nv.info._Z8Mat2DAddPdS_S_ii --------------------------
	.section	.nv.info._Z8Mat2DAddPdS_S_ii,"",@"SHT_CUDA_INFO"
	.sectionflags	@""
	.align	4


	//----- nvinfo : EIATTR_CUDA_API_VERSION
	.align		4
        /*0000*/ 	.byte	0x04, 0x37
        /*0002*/ 	.short	(.L_37 - .L_36)
.L_36:
        /*0004*/ 	.word	0x00000082


	//----- nvinfo : EIATTR_KPARAM_INFO
	.align		4
.L_37:
        /*0008*/ 	.byte	0x04, 0x17
        /*000a*/ 	.short	(.L_39 - .L_38)
.L_38:
        /*000c*/ 	.word	0x00000000
        /*0010*/ 	.short	0x0004
        /*0012*/ 	.short	0x001c
        /*0014*/ 	.byte	0x00, 0xf0, 0x11, 0x00


	//----- nvinfo : EIATTR_KPARAM_INFO
	.align		4
.L_39:
        /*0018*/ 	.byte	0x04, 0x17
        /*001a*/ 	.short	(.L_41 - .L_40)
.L_40:
        /*001c*/ 	.word	0x00000000
        /*0020*/ 	.short	0x0003
        /*0022*/ 	.short	0x0018
        /*0024*/ 	.byte	0x00, 0xf0, 0x11, 0x00


	//----- nvinfo : EIATTR_KPARAM_INFO
	.align		4
.L_41:
        /*0028*/ 	.byte	0x04, 0x17
        /*002a*/ 	.short	(.L_43 - .L_42)
.L_42:
        /*002c*/ 	.word	0x00000000
        /*0030*/ 	.short	0x0002
        /*0032*/ 	.short	0x0010
        /*0034*/ 	.byte	0x00, 0xf5, 0x21, 0x00


	//----- nvinfo : EIATTR_KPARAM_INFO
	.align		4
.L_43:
        /*0038*/ 	.byte	0x04, 0x17
        /*003a*/ 	.short	(.L_45 - .L_44)
.L_44:
        /*003c*/ 	.word	0x00000000
        /*0040*/ 	.short	0x0001
        /*0042*/ 	.short	0x0008
        /*0044*/ 	.byte	0x00, 0xf5, 0x21, 0x00


	//----- nvinfo : EIATTR_KPARAM_INFO
	.align		4
.L_45:
        /*0048*/ 	.byte	0x04, 0x17
        /*004a*/ 	.short	(.L_47 - .L_46)
.L_46:
        /*004c*/ 	.word	0x00000000
        /*0050*/ 	.short	0x0000
        /*0052*/ 	.short	0x0000
        /*0054*/ 	.byte	0x00, 0xf5, 0x21, 0x00


	//----- nvinfo : EIATTR_SPARSE_MMA_MASK
	.align		4
.L_47:
        /*0058*/ 	.byte	0x03, 0x50
        /*005a*/ 	.short	0x0000


	//----- nvinfo : EIATTR_MAXREG_COUNT
	.align		4
        /*005c*/ 	.byte	0x03, 0x1b
        /*005e*/ 	.short	0x00ff


	//----- nvinfo : EIATTR_MERCURY_ISA_VERSION
	.align		4
        /*0060*/ 	.byte	0x03, 0x5f
        /*0062*/ 	.short	0x0101


	//----- nvinfo : EIATTR_VRC_CTA_INIT_COUNT
	.align		4
        /*0064*/ 	.byte	0x02, 0x4a
	.zero		1
	.zero		1


	//----- nvinfo : EIATTR_EXIT_INSTR_OFFSETS
	.align		4
        /*0068*/ 	.byte	0x04, 0x1c
        /*006a*/ 	.short	(.L_49 - .L_48)


	//   ....[0]....
.L_48:
        /*006c*/ 	.word	0x00000160


	//----- nvinfo : EIATTR_CBANK_PARAM_SIZE
	.align		4
.L_49:
        /*0070*/ 	.byte	0x03, 0x19
        /*0072*/ 	.short	0x0020


	//----- nvinfo : EIATTR_PARAM_CBANK
	.align		4
        /*0074*/ 	.byte	0x04, 0x0a
        /*0076*/ 	.short	(.L_51 - .L_50)
	.align		4
.L_50:
        /*0078*/ 	.word	index@(.nv.constant0._Z8Mat2DAddPdS_S_ii)
        /*007c*/ 	.short	0x0380
        /*007e*/ 	.short	0x0020


	//----- nvinfo : EIATTR_SW_WAR
	.align		4
.L_51:
        /*0080*/ 	.byte	0x04, 0x36
        /*0082*/ 	.short	(.L_53 - .L_52)
.L_52:
        /*0084*/ 	.word	0x00000008
.L_53:


//--------------------- .nv.info._Z9Mat2DMultPdS_S_ii --------------------------
	.section	.nv.info._Z9Mat2DMultPdS_S_ii,"",@"SHT_CUDA_INFO"
	.sectionflags	@""
	.align	4


	//----- nvinfo : EIATTR_CUDA_API_VERSION
	.align		4
        /*0000*/ 	.byte	0x04, 0x37
        /*0002*/ 	.short	(.L_55 - .L_54)
.L_54:
        /*0004*/ 	.word	0x00000082


	//----- nvinfo : EIATTR_KPARAM_INFO
	.align		4
.L_55:
        /*0008*/ 	.byte	0x04, 0x17
        /*000a*/ 	.short	(.L_57 - .L_56)
.L_56:
        /*000c*/ 	.word	0x00000000
        /*0010*/ 	.short	0x0004
        /*0012*/ 	.short	0x001c
        /*0014*/ 	.byte	0x00, 0xf0, 0x11, 0x00


	//----- nvinfo : EIATTR_KPARAM_INFO
	.align		4
.L_57:
        /*0018*/ 	.byte	0x04, 0x17
        /*001a*/ 	.short	(.L_59 - .L_58)
.L_58:
        /*001c*/ 	.word	0x00000000
        /*0020*/ 	.short	0x0003
        /*0022*/ 	.short	0x0018
        /*0024*/ 	.byte	0x00, 0xf0, 0x11, 0x00


	//----- nvinfo : EIATTR_KPARAM_INFO
	.align		4
.L_59:
        /*0028*/ 	.byte	0x04, 0x17
        /*002a*/ 	.short	(.L_61 - .L_60)
.L_60:
        /*002c*/ 	.word	0x00000000
        /*0030*/ 	.short	0x0002
        /*0032*/ 	.short	0x0010
        /*0034*/ 	.byte	0x00, 0xf5, 0x21, 0x00


	//----- nvinfo : EIATTR_KPARAM_INFO
	.align		4
.L_61:
        /*0038*/ 	.byte	0x04, 0x17
        /*003a*/ 	.short	(.L_63 - .L_62)
.L_62:
        /*003c*/ 	.word	0x00000000
        /*0040*/ 	.short	0x0001
        /*0042*/ 	.short	0x0008
        /*0044*/ 	.byte	0x00, 0xf5, 0x21, 0x00


	//----- nvinfo : EIATTR_KPARAM_INFO
	.align		4
.L_63:
        /*0048*/ 	.byte	0x04, 0x17
        /*004a*/ 	.short	(.L_65 - .L_64)
.L_64:
        /*004c*/ 	.word	0x00000000
        /*0050*/ 	.short	0x0000
        /*0052*/ 	.short	0x0000
        /*0054*/ 	.byte	0x00, 0xf5, 0x21, 0x00


	//----- nvinfo : EIATTR_SPARSE_MMA_MASK
	.align		4
.L_65:
        /*0058*/ 	.byte	0x03, 0x50
        /*005a*/ 	.short	0x0000


	//----- nvinfo : EIATTR_MAXREG_COUNT
	.align		4
        /*005c*/ 	.byte	0x03, 0x1b
        /*005e*/ 	.short	0x00ff


	//----- nvinfo : EIATTR_MERCURY_ISA_VERSION
	.align		4
        /*0060*/ 	.byte	0x03, 0x5f
        /*0062*/ 	.short	0x0101


	//----- nvinfo : EIATTR_VRC_CTA_INIT_COUNT
	.align		4
        /*0064*/ 	.byte	0x02, 0x4a
	.zero		1
	.zero		1


	//----- nvinfo : EIATTR_EXIT_INSTR_OFFSETS
	.align		4
        /*0068*/ 	.byte	0x04, 0x1c
        /*006a*/ 	.short	(.L_67 - .L_66)


	//   ....[0]....
.L_66:
        /*006c*/ 	.word	0x000000c0


	//   ....[1]....
        /*0070*/ 	.word	0x000009f0


	//----- nvinfo : EIATTR_CBANK_PARAM_SIZE
	.align		4
.L_67:
        /*0074*/ 	.byte	0x03, 0x19
        /*0076*/ 	.short	0x0020


	//----- nvinfo : EIATTR_PARAM_CBANK
	.align		4
        /*0078*/ 	.byte	0x04, 0x0a
        /*007a*/ 	.short	(.L_69 - .L_68)
	.align		4
.L_68:
        /*007c*/ 	.word	index@(.nv.constant0._Z9Mat2DMultPdS_S_ii)
        /*0080*/ 	.short	0x0380
        /*0082*/ 	.short	0x0020


	//----- nvinfo : EIATTR_SW_WAR
	.align		4
.L_69:
        /*0084*/ 	.byte	0x04, 0x36
        /*0086*/ 	.short	(.L_71 - .L_70)
.L_70:
        /*0088*/ 	.word	0x00000008
.L_71:


//--------------------- .nv.callgraph             --------------------------
	.section	.nv.callgraph,"",@"SHT_CUDA_CALLGRAPH"
	.align	4
	.sectionentsize	8
	.align		4
        /*0000*/ 	.word	0x00000000
	.align		4
        /*0004*/ 	.word	0xffffffff
	.align		4
        /*0008*/ 	.word	0x00000000
	.align		4
        /*000c*/ 	.word	0xfffffffe
	.align		4
        /*0010*/ 	.word	0x00000000
	.align		4
        /*0014*/ 	.word	0xfffffffd
	.align		4
        /*0018*/ 	.word	0x00000000
	.align		4
        /*001c*/ 	.word	0xfffffffc


//--------------------- .text._Z16Mat2D_double_AddPddS_ii --------------------------
	.section	.text._Z16Mat2D_double_AddPddS_ii,"ax",@progbits
	.align	128
        .global         _Z16Mat2D_double_AddPddS_ii
        .type           _Z16Mat2D_double_AddPddS_ii,@function
        .size           _Z16Mat2D_double_AddPddS_ii,(.L_x_7 - _Z16Mat2D_double_AddPddS_ii)
        .other          _Z16Mat2D_double_AddPddS_ii,@"STO_CUDA_ENTRY STV_DEFAULT"
_Z16Mat2D_double_AddPddS_ii:
.text._Z16Mat2D_double_AddPddS_ii:
[----:B------:R-:W-:Y:S01]  /*0000*/  LDC R1, c[0x0][0x37c] ;  /* 0x0000df00ff017b82 */ /* 0x000fe20000000800 */
[----:B------:R-:W0:Y:S07]  /*0010*/  S2R R5, SR_TID.Y ;  /* 0x0000000000057919 */ /* 0x000e2e0000002200 */
[----:B------:R-:W0:Y:S01]  /*0020*/  S2UR UR6, SR_CTAID.Y ;  /* 0x00000000000679c3 */ /* 0x000e220000002600 */
[----:B------:R-:W1:Y:S01]  /*0030*/  LDCU UR8, c[0x0][0x398] ;  /* 0x00007300ff0877ac */ /* 0x000e620008000800 */
[----:B------:R-:W2:Y:S01]  /*0040*/  S2R R7, SR_TID.X ;  /* 0x0000000000077919 */ /* 0x000ea20000002100 */
[----:B------:R-:W3:Y:S05]  /*0050*/  LDCU.64 UR4, c[0x0][0x358] ;  /* 0x00006b00ff0477ac */ /* 0x000eea0008000a00 */
[----:B------:R-:W0:Y:S08]  /*0060*/  LDC R0, c[0x0][0x364] ;  /* 0x0000d900ff007b82 */ /* 0x000e300000000800 */
[----:B------:R-:W2:Y:S08]  /*0070*/  S2UR UR7, SR_CTAID.X ;  /* 0x00000000000779c3 */ /* 0x000eb00000002500 */
[----:B------:R-:W2:Y:S08]  /*0080*/  LDC R4, c[0x0][0x360] ;  /* 0x0000d800ff047b82 */ /* 0x000eb00000000800 */
[----:B------:R-:W4:Y:S01]  /*0090*/  LDC.64 R2, c[0x0][0x380] ;  /* 0x0000e000ff027b82 */ /* 0x000f220000000a00 */
[----:B0-----:R-:W-:-:S02]  /*00a0*/  IMAD R0, R0, UR6, R5 ;  /* 0x0000000600007c24 */ /* 0x001fc4000f8e0205 */
[----:B--2---:R-:W-:-:S05]  /*00b0*/  IMAD R5, R4, UR7, R7 ;  /* 0x0000000704057c24 */ /* 0x004fca000f8e0207 */
[----:B------:R-:W0:Y:S01]  /*00c0*/  LDC.64 R6, c[0x0][0x390] ;  /* 0x0000e400ff067b82 */ /* 0x000e220000000a00 */
[----:B-1----:R-:W-:-:S04]  /*00d0*/  IMAD R9, R0, UR8, R5 ;  /* 0x0000000800097c24 */ /* 0x002fc8000f8e0205 */
[----:B----4-:R-:W-:-:S03]  /*00e0*/  IMAD.WIDE R2, R9, 0x8, R2 ;  /* 0x0000000809027825 */ /* 0x010fc600078e0202 */
[----:B------:R-:W1:Y:S03]  /*00f0*/  LDC.64 R4, c[0x0][0x388] ;  /* 0x0000e200ff047b82 */ /* 0x000e660000000a00 */
[----:B---3--:R-:W1:Y:S01]  /*0100*/  LDG.E.64 R2, desc[UR4][R2.64] ;  /* 0x0000000402027981 */ /* 0x008e62000c1e1b00 */
[----:B0-----:R-:W-:Y:S01]  /*0110*/  IMAD.WIDE R6, R9, 0x8, R6 ;  /* 0x0000000809067825 */ /* 0x001fe200078e0206 */
[----:B-1----:R-:W-:-:S07]  /*0120*/  DADD R4, R2, R4 ;  /* 0x0000000002047229 */ /* 0x002fce0000000004 */
[----:B------:R-:W-:Y:S01]  /*0130*/  STG.E.64 desc[UR4][R6.64], R4 ;  /* 0x0000000406007986 */ /* 0x000fe2000c101b04 */
[----:B------:R-:W-:Y:S05]  /*0140*/  EXIT ;  /* 0x000000000000794d */ /* 0x000fea0003800000 */
.L_x_0:
[----:B------:R-:W-:-:S00]  /*0150*/  BRA `(.L_x_0) ;  /* 0xfffffffc00fc7947 */ /* 0x000fc0000383ffff */
[----:B------:R-:W-:-:S00]  /*0160*/  NOP ;  /* 0x0000000000007918 */ /* 0x000fc00000000000 */
        /* <DEDUP_REMOVED lines=9> */
.L_x_7:


//--------------------- .text._Z8Mat2DAddPdS_S_ii --------------------------
	.section	.text._Z8Mat2DAddPdS_S_ii,"ax",@progbits
	.align	128
        .global         _Z8Mat2DAddPdS_S_ii
        .type           _Z8Mat2DAddPdS_S_ii,@function
        .size           _Z8Mat2DAddPdS_S_ii,(.L_x_8 - _Z8Mat2DAddPdS_S_ii)
        .other          _Z8Mat2DAddPdS_S_ii,@"STO_CUDA_ENTRY STV_DEFAULT"
_Z8Mat2DAddPdS_S_ii:
.text._Z8Mat2DAddPdS_S_ii:
        /* <DEDUP_REMOVED lines=10> */
[----:B0-----:R-:W-:-:S07]  /*00a0*/  IMAD R0, R0, UR6, R7 ;  /* 0x0000000600007c24 */ /* 0x001fce000f8e0207 */
[----:B------:R-:W0:Y:S01]  /*00b0*/  LDC.64 R4, c[0x0][0x388] ;  /* 0x0000e200ff047b82 */ /* 0x000e220000000a00 */
[----:B--2---:R-:W-:-:S07]  /*00c0*/  IMAD R7, R6, UR7, R9 ;  /* 0x0000000706077c24 */ /* 0x004fce000f8e0209 */
[----:B------:R-:W2:Y:S01]  /*00d0*/  LDC.64 R8, c[0x0][0x390] ;  /* 0x0000e400ff087b82 */ /* 0x000ea20000000a00 */
[----:B-1----:R-:W-:-:S04]  /*00e0*/  IMAD R11, R0, UR8, R7 ;  /* 0x00000008000b7c24 */ /* 0x002fc8000f8e0207 */
[----:B----4-:R-:W-:-:S06]  /*00f0*/  IMAD.WIDE R2, R11, 0x8, R2 ;  /* 0x000000080b027825 */ /* 0x010fcc00078e0202 */
[----:B---3--:R-:W3:Y:S01]  /*0100*/  LDG.E.64 R2, desc[UR4][R2.64] ;  /* 0x0000000402027981 */ /* 0x008ee2000c1e1b00 */
[----:B0-----:R-:W-:-:S06]  /*0110*/  IMAD.WIDE R4, R11, 0x8, R4 ;  /* 0x000000080b047825 */ /* 0x001fcc00078e0204 */
[----:B------:R-:W3:Y:S01]  /*0120*/  LDG.E.64 R4, desc[UR4][R4.64] ;  /* 0x0000000404047981 */ /* 0x000ee2000c1e1b00 */
[----:B--2---:R-:W-:Y:S01]  /*0130*/  IMAD.WIDE R8, R11, 0x8, R8 ;  /* 0x000000080b087825 */ /* 0x004fe200078e0208 */
[----:B---3--:R-:W-:-:S07]  /*0140*/  DADD R6, R2, R4 ;  /* 0x0000000002067229 */ /* 0x008fce0000000004 */
[----:B------:R-:W-:Y:S01]  /*0150*/  STG.E.64 desc[UR4][R8.64], R6 ;  /* 0x0000000608007986 */ /* 0x000fe2000c101b04 */
[----:B------:R-:W-:Y:S05]  /*0160*/  EXIT ;  /* 0x000000000000794d */ /* 0x000fea0003800000 */
.L_x_1:
        /* <DEDUP_REMOVED lines=9> */
.L_x_8:


//--------------------- .text._Z9Mat2DMultPdS_S_ii --------------------------
	.section	.text._Z9Mat2DMultPdS_S_ii,"ax",@progbits
	.align	128
        .global         _Z9Mat2DMultPdS_S_ii
        .type           _Z9Mat2DMultPdS_S_ii,@function
        .size           _Z9Mat2DMultPdS_S_ii,(.L_x_9 - _Z9Mat2DMultPdS_S_ii)
        .other          _Z9Mat2DMultPdS_S_ii,@"STO_CUDA_ENTRY STV_DEFAULT"
_Z9Mat2DMultPdS_S_ii:
.text._Z9Mat2DMultPdS_S_ii:
[----:B------:R-:W-:Y:S01]  /*0000*/  LDC R1, c[0x0][0x37c] ;  /* 0x0000df00ff017b82 */ /* 0x000fe20000000800 */
[----:B------:R-:W0:Y:S07]  /*0010*/  S2R R5, SR_TID.X ;  /* 0x0000000000057919 */ /* 0x000e2e0000002100 */
[----:B------:R-:W1:Y:S01]  /*0020*/  LDC R3, c[0x0][0x364] ;  /* 0x0000d900ff037b82 */ /* 0x000e620000000800 */
[----:B------:R-:W2:Y:S01]  /*0030*/  LDCU.64 UR14, c[0x0][0x398] ;  /* 0x00007300ff0e77ac */ /* 0x000ea20008000a00 */
[----:B------:R-:W1:Y:S06]  /*0040*/  S2R R2, SR_TID.Y ;  /* 0x0000000000027919 */ /* 0x000e6c0000002200 */
[----:B------:R-:W0:Y:S08]  /*0050*/  S2UR UR5, SR_CTAID.X ;  /* 0x00000000000579c3 */ /* 0x000e300000002500 */
[----:B------:R-:W0:Y:S08]  /*0060*/  LDC R0, c[0x0][0x360] ;  /* 0x0000d800ff007b82 */ /* 0x000e300000000800 */
[----:B------:R-:W1:Y:S01]  /*0070*/  S2UR UR4, SR_CTAID.Y ;  /* 0x00000000000479c3 */ /* 0x000e620000002600 */
[----:B0-----:R-:W-:-:S05]  /*0080*/  IMAD R0, R0, UR5, R5 ;  /* 0x0000000500007c24 */ /* 0x001fca000f8e0205 */
[----:B--2---:R-:W-:Y:S01]  /*0090*/  ISETP.GE.AND P0, PT, R0, UR15, PT ;  /* 0x0000000f00007c0c */ /* 0x004fe2000bf06270 */
[----:B-1----:R-:W-:-:S05]  /*00a0*/  IMAD R3, R3, UR4, R2 ;  /* 0x0000000403037c24 */ /* 0x002fca000f8e0202 */
[----:B------:R-:W-:-:S13]  /*00b0*/  ISETP.GE.OR P0, PT, R3, UR14, P0 ;  /* 0x0000000e03007c0c */ /* 0x000fda0008706670 */
[----:B------:R-:W-:Y:S05]  /*00c0*/  @P0 EXIT ;  /* 0x000000000000094d */ /* 0x000fea0003800000 */
[----:B------:R-:W-:Y:S01]  /*00d0*/  UISETP.GE.AND UP0, UPT, UR15, 0x1, UPT ;  /* 0x000000010f00788c */ /* 0x000fe2000bf06270 */
[----:B------:R-:W-:Y:S01]  /*00e0*/  CS2R R12, SRZ ;  /* 0x00000000000c7805 */ /* 0x000fe2000001ff00 */
[----:B------:R-:W0:Y:S07]  /*00f0*/  LDCU.64 UR12, c[0x0][0x358] ;  /* 0x00006b00ff0c77ac */ /* 0x000e2e0008000a00 */
[----:B------:R-:W-:Y:S05]  /*0100*/  BRA.U !UP0, `(.L_x_2) ;  /* 0x0000000908287547 */ /* 0x000fea000b800000 */
[----:B------:R-:W-:Y:S01]  /*0110*/  UISETP.GE.U32.AND UP0, UPT, UR15, 0x8, UPT ;  /* 0x000000080f00788c */ /* 0x000fe2000bf06070 */
[----:B------:R-:W-:Y:S01]  /*0120*/  IMAD R28, R3, UR14, RZ ;  /* 0x0000000e031c7c24 */ /* 0x000fe2000f8e02ff */
[----:B------:R-:W-:Y:S01]  /*0130*/  CS2R R12, SRZ ;  /* 0x00000000000c7805 */ /* 0x000fe2000001ff00 */
[----:B------:R-:W-:-:S06]  /*0140*/  UMOV UR4, URZ ;  /* 0x000000ff00047c82 */ /* 0x000fcc0008000000 */
[----:B------:R-:W-:Y:S05]  /*0150*/  BRA.U !UP0, `(.L_x_3) ;  /* 0x0000000108f47547 */ /* 0x000fea000b800000 */
[----:B------:R-:W1:Y:S01]  /*0160*/  LDCU.64 UR16, c[0x0][0x388] ;  /* 0x00007100ff1077ac */ /* 0x000e620008000a00 */
[----:B------:R-:W-:Y:S02]  /*0170*/  MOV R2, R0 ;  /* 0x0000000000027202 */ /* 0x000fe40000000f00 */
[----:B------:R-:W-:Y:S01]  /*0180*/  CS2R R12, SRZ ;  /* 0x00000000000c7805 */ /* 0x000fe2000001ff00 */
[----:B------:R-:W-:-:S04]  /*0190*/  ULOP3.LUT UR4, UR15, 0x7ffffff8, URZ, 0xc0, !UPT ;  /* 0x7ffffff80f047892 */ /* 0x000fc8000f8ec0ff */
[----:B------:R-:W-:Y:S02]  /*01a0*/  UIADD3 UR4, UPT, UPT, -UR4, URZ, URZ ;  /* 0x000000ff04047290 */ /* 0x000fe4000fffe1ff */
[----:B-1----:R-:W-:Y:S02]  /*01b0*/  UIMAD.WIDE.U32 UR6, UR15, 0x18, UR16 ;  /* 0x000000180f0678a5 */ /* 0x002fe4000f8e0010 */
[----:B------:R-:W-:Y:S02]  /*01c0*/  UIMAD.WIDE.U32 UR8, UR15, 0x28, UR16 ;  /* 0x000000280f0878a5 */ /* 0x000fe4000f8e0010 */
[----:B------:R-:W-:-:S12]  /*01d0*/  UIMAD.WIDE.U32 UR10, UR15, 0x38, UR16 ;  /* 0x000000380f0a78a5 */ /* 0x000fd8000f8e0010 */
.L_x_4:
[----:B------:R-:W1:Y:S01]  /*01e0*/  LDC.64 R24, c[0x0][0x380] ;  /* 0x0000e000ff187b82 */ /* 0x000e620000000a00 */
[----:B------:R-:W-:Y:S01]  /*01f0*/  HFMA2 R5, -RZ, RZ, 0, 4.76837158203125e-07 ;  /* 0x00000008ff057431 */ /* 0x000fe200000001ff */
[----:B------:R-:W-:Y:S02]  /*0200*/  UIMAD.WIDE.U32 UR20, UR15, 0x8, UR16 ;  /* 0x000000080f1478a5 */ /* 0x000fe4000f8e0010 */
[----:B------:R-:W-:-:S04]  /*0210*/  UIMAD.WIDE.U32 UR18, UR15, 0x10, UR16 ;  /* 0x000000100f1278a5 */ /* 0x000fc8000f8e0010 */
[----:B------:R-:W-:Y:S02]  /*0220*/  MOV R10, UR20 ;  /* 0x00000014000a7c02 */ /* 0x000fe40008000f00 */
[----:B------:R-:W-:Y:S01]  /*0230*/  MOV R11, UR21 ;  /* 0x00000015000b7c02 */ /* 0x000fe20008000f00 */
[----:B------:R-:W-:-:S05]  /*0240*/  IMAD.WIDE R4, R2, R5, UR16 ;  /* 0x0000001002047e25 */ /* 0x000fca000f8e0205 */
[----:B0-----:R-:W2:Y:S01]  /*0250*/  LDG.E.64 R14, desc[UR12][R4.64] ;  /* 0x0000000c040e7981 */ /* 0x001ea2000c1e1b00 */
[----:B------:R-:W-:-:S04]  /*0260*/  IMAD.WIDE R10, R2, 0x8, R10 ;  /* 0x00000008020a7825 */ /* 0x000fc800078e020a */
[----:B-1----:R-:W-:Y:S01]  /*0270*/  IMAD.WIDE R24, R28, 0x8, R24 ;  /* 0x000000081c187825 */ /* 0x002fe200078e0218 */
[----:B------:R-:W-:Y:S01]  /*0280*/  MOV R22, UR18 ;  /* 0x0000001200167c02 */ /* 0x000fe20008000f00 */
[----:B------:R-:W3:Y:S04]  /*0290*/  LDG.E.64 R10, desc[UR12][R10.64] ;  /* 0x0000000c0a0a7981 */ /* 0x000ee8000c1e1b00 */
[----:B------:R-:W2:Y:S01]  /*02a0*/  LDG.E.64 R16, desc[UR12][R24.64] ;  /* 0x0000000c18107981 */ /* 0x000ea2000c1e1b00 */
[----:B------:R-:W-:-:S03]  /*02b0*/  IMAD.U32 R23, RZ, RZ, UR19 ;  /* 0x00000013ff177e24 */ /* 0x000fc6000f8e00ff */
[----:B------:R-:W3:Y:S01]  /*02c0*/  LDG.E.64 R8, desc[UR12][R24.64+0x8] ;  /* 0x0000080c18087981 */ /* 0x000ee2000c1e1b00 */
[----:B------:R-:W-:-:S03]  /*02d0*/  IMAD.WIDE R22, R2, 0x8, R22 ;  /* 0x0000000802167825 */ /* 0x000fc600078e0216 */
[----:B------:R-:W4:Y:S04]  /*02e0*/  LDG.E.64 R6, desc[UR12][R24.64+0x10] ;  /* 0x0000100c18067981 */ /* 0x000f28000c1e1b00 */
[----:B------:R-:W4:Y:S01]  /*02f0*/  LDG.E.64 R22, desc[UR12][R22.64] ;  /* 0x0000000c16167981 */ /* 0x000f22000c1e1b00 */
[----:B------:R-:W-:-:S03]  /*0300*/  MOV R21, 0x8 ;  /* 0x0000000800157802 */ /* 0x000fc60000000f00 */
[----:B------:R-:W5:Y:S02]  /*0310*/  LDG.E.64 R18, desc[UR12][R24.64+0x18] ;  /* 0x0000180c18127981 */ /* 0x000f64000c1e1b00 */
[----:B------:R-:W-:Y:S02]  /*0320*/  IMAD.WIDE R20, R2, R21, UR6 ;  /* 0x0000000602147e25 */ /* 0x000fe4000f8e0215 */
[----:B------:R-:W5:Y:S04]  /*0330*/  LDG.E.64 R26, desc[UR12][R24.64+0x38] ;  /* 0x0000380c181a7981 */ /* 0x000f68000c1e1b00 */
[----:B------:R-:W5:Y:S01]  /*0340*/  LDG.E.64 R20, desc[UR12][R20.64] ;  /* 0x0000000c14147981 */ /* 0x000f62000c1e1b00 */
[----:B--2---:R-:W-:Y:S01]  /*0350*/  DFMA R12, R16, R14, R12 ;  /* 0x0000000e100c722b */ /* 0x004fe2000000000c */
[----:B------:R-:W-:-:S02]  /*0360*/  MOV R17, UR15 ;  /* 0x0000000f00117c02 */ /* 0x000fc40008000f00 */
[----:B------:R-:W2:Y:S03]  /*0370*/  LDG.E.64 R14, desc[UR12][R24.64+0x20] ;  /* 0x0000200c180e7981 */ /* 0x000ea6000c1e1b00 */
[--C-:B------:R-:W-:Y:S02]  /*0380*/  IMAD.WIDE.U32 R16, R17, 0x20, R4.reuse ;  /* 0x0000002011107825 */ /* 0x100fe400078e0004 */
[----:B---3--:R-:W-:Y:S01]  /*0390*/  DFMA R8, R8, R10, R12 ;  /* 0x0000000a0808722b */ /* 0x008fe2000000000c */
[----:B------:R-:W-:Y:S01]  /*03a0*/  MOV R13, 0x8 ;  /* 0x00000008000d7802 */ /* 0x000fe20000000f00 */
[----:B------:R-:W3:Y:S04]  /*03b0*/  LDG.E.64 R10, desc[UR12][R24.64+0x28] ;  /* 0x0000280c180a7981 */ /* 0x000ee8000c1e1b00 */
[----:B------:R-:W2:Y:S01]  /*03c0*/  LDG.E.64 R16, desc[UR12][R16.64] ;  /* 0x0000000c10107981 */ /* 0x000ea2000c1e1b00 */
[----:B------:R-:W-:Y:S01]  /*03d0*/  IMAD.WIDE R12, R2, R13, UR8 ;  /* 0x00000008020c7e25 */ /* 0x000fe2000f8e020d */
[----:B----4-:R-:W-:Y:S01]  /*03e0*/  DFMA R22, R6, R22, R8 ;  /* 0x000000160616722b */ /* 0x010fe20000000008 */
[----:B------:R-:W-:Y:S01]  /*03f0*/  MOV R9, UR15 ;  /* 0x0000000f00097c02 */ /* 0x000fe20008000f00 */
[----:B------:R-:W4:Y:S04]  /*0400*/  LDG.E.64 R6, desc[UR12][R24.64+0x30] ;  /* 0x0000300c18067981 */ /* 0x000f28000c1e1b00 */
[----:B------:R-:W3:Y:S01]  /*0410*/  LDG.E.64 R12, desc[UR12][R12.64] ;  /* 0x0000000c0c0c7981 */ /* 0x000ee2000c1e1b00 */
[----:B------:R-:W-:-:S04]  /*0420*/  IMAD.WIDE.U32 R8, R9, 0x30, R4 ;  /* 0x0000003009087825 */ /* 0x000fc800078e0004 */
[----:B------:R-:W-:Y:S02]  /*0430*/  IMAD.MOV.U32 R5, RZ, RZ, 0x8 ;  /* 0x00000008ff057424 */ /* 0x000fe400078e00ff */
[----:B------:R-:W4:Y:S02]  /*0440*/  LDG.E.64 R8, desc[UR12][R8.64] ;  /* 0x0000000c08087981 */ /* 0x000f24000c1e1b00 */
[----:B------:R-:W-:-:S06]  /*0450*/  IMAD.WIDE R4, R2, R5, UR10 ;  /* 0x0000000a02047e25 */ /* 0x000fcc000f8e0205 */
[----:B------:R-:W4:Y:S01]  /*0460*/  LDG.E.64 R4, desc[UR12][R4.64] ;  /* 0x0000000c04047981 */ /* 0x000f22000c1e1b00 */
[----:B-----5:R-:W-:Y:S01]  /*0470*/  DFMA R18, R18, R20, R22 ;  /* 0x000000141212722b */ /* 0x020fe20000000016 */
[----:B------:R-:W-:-:S04]  /*0480*/  UIADD3 UR4, UPT, UPT, UR4, 0x8, URZ ;  /* 0x0000000804047890 */ /* 0x000fc8000fffe0ff */
[----:B------:R-:W-:Y:S01]  /*0490*/  UISETP.NE.AND UP0, UPT, UR4, URZ, UPT ;  /* 0x000000ff0400728c */ /* 0x000fe2000bf05270 */
[----:B------:R-:W-:Y:S02]  /*04a0*/  IADD3 R28, PT, PT, R28, 0x8, RZ ;  /* 0x000000081c1c7810 */ /* 0x000fe40007ffe0ff */
[----:B--2---:R-:W-:-:S08]  /*04b0*/  DFMA R14, R14, R16, R18 ;  /* 0x000000100e0e722b */ /* 0x004fd00000000012 */
[----:B---3--:R-:W-:-:S08]  /*04c0*/  DFMA R10, R10, R12, R14 ;  /* 0x0000000c0a0a722b */ /* 0x008fd0000000000e */
[----:B----4-:R-:W-:Y:S01]  /*04d0*/  DFMA R6, R6, R8, R10 ;  /* 0x000000080606722b */ /* 0x010fe2000000000a */
[----:B------:R-:W-:-:S04]  /*04e0*/  MOV R11, UR15 ;  /* 0x0000000f000b7c02 */ /* 0x000fc80008000f00 */
[----:B------:R-:W-:-:S03]  /*04f0*/  LEA R2, R11, R2, 0x3 ;  /* 0x000000020b027211 */ /* 0x000fc600078e18ff */
[----:B------:R-:W-:Y:S01]  /*0500*/  DFMA R12, R26, R4, R6 ;  /* 0x000000041a0c722b */ /* 0x000fe20000000006 */
[----:B------:R-:W-:Y:S10]  /*0510*/  BRA.U UP0, `(.L_x_4) ;  /* 0xfffffffd00307547 */ /* 0x000ff4000b83ffff */
[----:B------:R-:W-:-:S12]  /*0520*/  ULOP3.LUT UR4, UR15, 0x7ffffff8, URZ, 0xc0, !UPT ;  /* 0x7ffffff80f047892 */ /* 0x000fd8000f8ec0ff */
.L_x_3:
[----:B------:R-:W-:-:S04]  /*0530*/  ULOP3.LUT UR6, UR15, 0x7, URZ, 0xc0, !UPT ;  /* 0x000000070f067892 */ /* 0x000fc8000f8ec0ff */
[----:B------:R-:W-:-:S09]  /*0540*/  UISETP.NE.AND UP0, UPT, UR6, URZ, UPT ;  /* 0x000000ff0600728c */ /* 0x000fd2000bf05270 */
[----:B------:R-:W-:Y:S05]  /*0550*/  BRA.U !UP0, `(.L_x_2) ;  /* 0x0000000508147547 */ /* 0x000fea000b800000 */
[----:B------:R-:W-:Y:S01]  /*0560*/  UISETP.GE.U32.AND UP0, UPT, UR6, 0x4, UPT ;  /* 0x000000040600788c */ /* 0x000fe2000bf06070 */
[----:B------:R-:W-:Y:S01]  /*0570*/  IMAD R2, R3, UR14, RZ ;  /* 0x0000000e03027c24 */ /* 0x000fe2000f8e02ff */
[----:B------:R-:W-:-:S04]  /*0580*/  ULOP3.LUT UR5, UR15, 0x3, URZ, 0xc0, !UPT ;  /* 0x000000030f057892 */ /* 0x000fc8000f8ec0ff */
[----:B------:R-:W-:-:S03]  /*0590*/  UISETP.NE.AND UP1, UPT, UR5, URZ, UPT ;  /* 0x000000ff0500728c */ /* 0x000fc6000bf25270 */
[----:B------:R-:W-:Y:S08]  /*05a0*/  BRA.U !UP0, `(.L_x_5) ;  /* 0x0000000108687547 */ /* 0x000ff0000b800000 */
[----:B------:R-:W1:Y:S01]  /*05b0*/  LDC.64 R22, c[0x0][0x380] ;  /* 0x0000e000ff167b82 */ /* 0x000e620000000a00 */
[----:B------:R-:W-:Y:S01]  /*05c0*/  MOV R7, UR4 ;  /* 0x0000000400077c02 */ /* 0x000fe20008000f00 */
[----:B------:R-:W-:Y:S01]  /*05d0*/  VIADD R5, R2, UR4 ;  /* 0x0000000402057c36 */ /* 0x000fe20008000000 */
[----:B------:R-:W-:-:S03]  /*05e0*/  MOV R25, UR15 ;  /* 0x0000000f00197c02 */ /* 0x000fc60008000f00 */
[----:B------:R-:W-:Y:S02]  /*05f0*/  IMAD R7, R7, UR15, R0 ;  /* 0x0000000f07077c24 */ /* 0x000fe4000f8e0200 */
[----:B------:R-:W2:Y:S01]  /*0600*/  LDC.64 R20, c[0x0][0x388] ;  /* 0x0000e200ff147b82 */ /* 0x000ea20000000a00 */
[----:B------:R-:W-:Y:S01]  /*0610*/  MOV R27, UR15 ;  /* 0x0000000f001b7c02 */ /* 0x000fe20008000f00 */
[----:B-1----:R-:W-:-:S05]  /*0620*/  IMAD.WIDE R22, R5, 0x8, R22 ;  /* 0x0000000805167825 */ /* 0x002fca00078e0216 */
[----:B0-----:R-:W3:Y:S01]  /*0630*/  LDG.E.64 R8, desc[UR12][R22.64+0x8] ;  /* 0x0000080c16087981 */ /* 0x001ee2000c1e1b00 */
[----:B--2---:R-:W-:Y:S01]  /*0640*/  IMAD.WIDE R20, R7, 0x8, R20 ;  /* 0x0000000807147825 */ /* 0x004fe200078e0214 */
[----:B------:R-:W-:Y:S02]  /*0650*/  MOV R29, UR15 ;  /* 0x0000000f001d7c02 */ /* 0x000fe40008000f00 */
[----:B------:R-:W2:Y:S04]  /*0660*/  LDG.E.64 R6, desc[UR12][R22.64] ;  /* 0x0000000c16067981 */ /* 0x000ea8000c1e1b00 */
[----:B------:R-:W2:Y:S01]  /*0670*/  LDG.E.64 R4, desc[UR12][R20.64] ;  /* 0x0000000c14047981 */ /* 0x000ea2000c1e1b00 */
[----:B------:R-:W-:-:S03]  /*0680*/  IMAD.WIDE.U32 R24, R25, 0x8, R20 ;  /* 0x0000000819187825 */ /* 0x000fc600078e0014 */
[----:B------:R-:W4:Y:S04]  /*0690*/  LDG.E.64 R14, desc[UR12][R22.64+0x10] ;  /* 0x0000100c160e7981 */ /* 0x000f28000c1e1b00 */
[----:B------:R-:W3:Y:S01]  /*06a0*/  LDG.E.64 R10, desc[UR12][R24.64] ;  /* 0x0000000c180a7981 */ /* 0x000ee2000c1e1b00 */
[----:B------:R-:W-:-:S03]  /*06b0*/  IMAD.WIDE.U32 R26, R27, 0x8, R24 ;  /* 0x000000081b1a7825 */ /* 0x000fc600078e0018 */
[----:B------:R-:W5:Y:S04]  /*06c0*/  LDG.E.64 R18, desc[UR12][R22.64+0x18] ;  /* 0x0000180c16127981 */ /* 0x000f68000c1e1b00 */
[----:B------:R-:W4:Y:S01]  /*06d0*/  LDG.E.64 R16, desc[UR12][R26.64] ;  /* 0x0000000c1a107981 */ /* 0x000f22000c1e1b00 */
[----:B------:R-:W-:-:S05]  /*06e0*/  IMAD.WIDE.U32 R28, R29, 0x8, R26 ;  /* 0x000000081d1c7825 */ /* 0x000fca00078e001a */
[----:B------:R-:W5:Y:S01]  /*06f0*/  LDG.E.64 R20, desc[UR12][R28.64] ;  /* 0x0000000c1c147981 */ /* 0x000f62000c1e1b00 */
[----:B------:R-:W-:Y:S01]  /*0700*/  UIADD3 UR4, UPT, UPT, UR4, 0x4, URZ ;  /* 0x0000000404047890 */ /* 0x000fe2000fffe0ff */
[----:B--2---:R-:W-:-:S08]  /*0710*/  DFMA R4, R6, R4, R12 ;  /* 0x000000040604722b */ /* 0x004fd0000000000c */
[----:B---3--:R-:W-:-:S08]  /*0720*/  DFMA R4, R8, R10, R4 ;  /* 0x0000000a0804722b */ /* 0x008fd00000000004 */
[----:B----4-:R-:W-:-:S08]  /*0730*/  DFMA R4, R14, R16, R4 ;  /* 0x000000100e04722b */ /* 0x010fd00000000004 */
[----:B-----5:R-:W-:-:S11]  /*0740*/  DFMA R12, R18, R20, R4 ;  /* 0x00000014120c722b */ /* 0x020fd60000000004 */
.L_x_5:
[----:B------:R-:W-:Y:S05]  /*0750*/  BRA.U !UP1, `(.L_x_2) ;  /* 0x0000000109947547 */ /* 0x000fea000b800000 */
[----:B------:R-:W-:Y:S01]  /*0760*/  UISETP.NE.AND UP0, UPT, UR5, 0x1, UPT ;  /* 0x000000010500788c */ /* 0x000fe2000bf05270 */
[----:B------:R-:W-:Y:S01]  /*0770*/  MOV R7, UR4 ;  /* 0x0000000400077c02 */ /* 0x000fe20008000f00 */
[----:B------:R-:W-:Y:S02]  /*0780*/  ULOP3.LUT UR5, UR15, 0x1, URZ, 0xc0, !UPT ;  /* 0x000000010f057892 */ /* 0x000fe4000f8ec0ff */
[----:B------:R-:W-:Y:S02]  /*0790*/  MOV R11, UR15 ;  /* 0x0000000f000b7c02 */ /* 0x000fe40008000f00 */
[----:B------:R-:W-:Y:S01]  /*07a0*/  UISETP.NE.U32.AND UP1, UPT, UR5, 0x1, UPT ;  /* 0x000000010500788c */ /* 0x000fe2000bf25070 */
[----:B------:R-:W-:-:S04]  /*07b0*/  PLOP3.LUT P0, PT, PT, PT, UP0, 0x80, 0x8 ;  /* 0x000000000008781c */ /* 0x000fc80003f0f008 */
[----:B------:R-:W1:Y:S01]  /*07c0*/  @UP0 LDCU.128 UR8, c[0x0][0x380] ;  /* 0x00007000ff0807ac */ /* 0x000e620008000c00 */
[----:B------:R-:W-:-:S05]  /*07d0*/  PLOP3.LUT P1, PT, PT, PT, UP1, 0x80, 0x8 ;  /* 0x000000000008781c */ /* 0x000fca0003f2f018 */
[----:B------:R-:W2:Y:S03]  /*07e0*/  @!UP1 LDCU.128 UR16, c[0x0][0x380] ;  /* 0x00007000ff1097ac */ /* 0x000ea60008000c00 */
[----:B------:R-:W-:Y:S01]  /*07f0*/  @P0 VIADD R5, R2, UR4 ;  /* 0x0000000402050c36 */ /* 0x000fe20008000000 */
[----:B------:R-:W-:Y:S01]  /*0800*/  @UP0 UIADD3 UR4, UPT, UPT, UR4, 0x2, URZ ;  /* 0x0000000204040890 */ /* 0x000fe2000fffe0ff */
[----:B------:R-:W-:Y:S01]  /*0810*/  @P0 IMAD R7, R7, UR15, R0 ;  /* 0x0000000f07070c24 */ /* 0x000fe2000f8e0200 */
[----:B-1----:R-:W-:Y:S02]  /*0820*/  MOV R16, UR8 ;  /* 0x0000000800107c02 */ /* 0x002fe40008000f00 */
[----:B------:R-:W-:Y:S02]  /*0830*/  MOV R17, UR9 ;  /* 0x0000000900117c02 */ /* 0x000fe40008000f00 */
[----:B------:R-:W-:-:S02]  /*0840*/  MOV R20, UR10 ;  /* 0x0000000a00147c02 */ /* 0x000fc40008000f00 */
[----:B------:R-:W-:Y:S01]  /*0850*/  MOV R21, UR11 ;  /* 0x0000000b00157c02 */ /* 0x000fe20008000f00 */
[----:B------:R-:W-:-:S04]  /*0860*/  @P0 IMAD.WIDE R16, R5, 0x8, R16 ;  /* 0x0000000805100825 */ /* 0x000fc800078e0210 */
[----:B------:R-:W-:Y:S01]  /*0870*/  @P0 IMAD.WIDE R20, R7, 0x8, R20 ;  /* 0x0000000807140825 */ /* 0x000fe200078e0214 */
[----:B0-----:R-:W3:Y:S04]  /*0880*/  @P0 LDG.E.64 R4, desc[UR12][R16.64] ;  /* 0x0000000c10040981 */ /* 0x001ee8000c1e1b00 */
[----:B------:R-:W3:Y:S01]  /*0890*/  @P0 LDG.E.64 R6, desc[UR12][R20.64] ;  /* 0x0000000c14060981 */ /* 0x000ee2000c1e1b00 */
[----:B------:R-:W-:Y:S01]  /*08a0*/  @P0 IMAD.WIDE.U32 R10, R11, 0x8, R20 ;  /* 0x000000080b0a0825 */ /* 0x000fe200078e0014 */
[----:B--2---:R-:W-:Y:S02]  /*08b0*/  MOV R18, UR16 ;  /* 0x0000001000127c02 */ /* 0x004fe40008000f00 */
[----:B------:R-:W-:Y:S01]  /*08c0*/  MOV R19, UR17 ;  /* 0x0000001100137c02 */ /* 0x000fe20008000f00 */
[----:B------:R-:W-:Y:S01]  /*08d0*/  IMAD.U32 R25, RZ, RZ, UR4 ;  /* 0x00000004ff197e24 */ /* 0x000fe2000f8e00ff */
[----:B------:R-:W-:Y:S01]  /*08e0*/  MOV R14, UR18 ;  /* 0x00000012000e7c02 */ /* 0x000fe20008000f00 */
[----:B------:R-:W2:Y:S01]  /*08f0*/  @P0 LDG.E.64 R8, desc[UR12][R16.64+0x8] ;  /* 0x0000080c10080981 */ /* 0x000ea2000c1e1b00 */
[----:B------:R-:W-:Y:S01]  /*0900*/  MOV R15, UR19 ;  /* 0x00000013000f7c02 */ /* 0x000fe20008000f00 */
[----:B------:R-:W-:Y:S01]  /*0910*/  @!P1 IMAD R25, R25, UR15, R0 ;  /* 0x0000000f19199c24 */ /* 0x000fe2000f8e0200 */
[----:B------:R-:W-:Y:S01]  /*0920*/  @!P1 IADD3 R23, PT, PT, R2, UR4, RZ ;  /* 0x0000000402179c10 */ /* 0x000fe2000fffe0ff */
[----:B------:R-:W2:Y:S02]  /*0930*/  @P0 LDG.E.64 R10, desc[UR12][R10.64] ;  /* 0x0000000c0a0a0981 */ /* 0x000ea4000c1e1b00 */
[----:B------:R-:W-:-:S04]  /*0940*/  @!P1 IMAD.WIDE R14, R25, 0x8, R14 ;  /* 0x00000008190e9825 */ /* 0x000fc800078e020e */
[----:B------:R-:W-:Y:S02]  /*0950*/  @!P1 IMAD.WIDE R18, R23, 0x8, R18 ;  /* 0x0000000817129825 */ /* 0x000fe400078e0212 */
[----:B------:R-:W4:Y:S04]  /*0960*/  @!P1 LDG.E.64 R14, desc[UR12][R14.64] ;  /* 0x0000000c0e0e9981 */ /* 0x000f28000c1e1b00 */
[----:B------:R-:W4:Y:S01]  /*0970*/  @!P1 LDG.E.64 R18, desc[UR12][R18.64] ;  /* 0x0000000c12129981 */ /* 0x000f22000c1e1b00 */
[----:B---3--:R-:W-:-:S08]  /*0980*/  @P0 DFMA R4, R4, R6, R12 ;  /* 0x000000060404022b */ /* 0x008fd0000000000c */
[----:B--2---:R-:W-:-:S08]  /*0990*/  @P0 DFMA R12, R8, R10, R4 ;  /* 0x0000000a080c022b */ /* 0x004fd00000000004 */
[----:B----4-:R-:W-:-:S11]  /*09a0*/  @!P1 DFMA R12, R18, R14, R12 ;  /* 0x0000000e120c922b */ /* 0x010fd6000000000c */
.L_x_2:
[----:B------:R-:W1:Y:S01]  /*09b0*/  LDC.64 R4, c[0x0][0x390] ;  /* 0x0000e400ff047b82 */ /* 0x000e620000000a00 */
[----:B------:R-:W-:-:S04]  /*09c0*/  IMAD R3, R3, UR14, R0 ;  /* 0x0000000e03037c24 */ /* 0x000fc8000f8e0200 */
[----:B-1----:R-:W-:-:S05]  /*09d0*/  IMAD.WIDE R2, R3, 0x8, R4 ;  /* 0x0000000803027825 */ /* 0x002fca00078e0204 */
[----:B0-----:R-:W-:Y:S01]  /*09e0*/  STG.E.64 desc[UR12][R2.64], R12 ;  /* 0x0000000c02007986 */ /* 0x001fe2000c101b0c */
[----:B------:R-:W-:Y:S05]  /*09f0*/  EXIT ;  /* 0x000000000000794d */ /* 0x000fea0003800000 */
.L_x_6:
        /* <DEDUP_REMOVED lines=16> */
.L_x_9:


//--------------------- .nv.shared.reserved.0     --------------------------
	.section	.nv.shared.reserved.0,"aw",@nobits
	.weak		__nv_reservedSMEM_offset_0_alias
	.size		__nv_reservedSMEM_offset_0_alias, 0, 64
	.other		__nv_reservedSMEM_offset_0_alias,@"STO_CUDA_RESERVED_SHARED STV_DEFAULT"
__nv_reservedSMEM_offset_0_alias:
	.zero		0
	.zero		64


//--------------------- .nv.constant0._Z16Mat2D_double_AddPddS_ii --------------------------
	.section	.nv.constant0._Z16Mat2D_double_AddPddS_ii,"a",@progbits
	.sectionflags	@""
	.align	4
.nv.constant0._Z16Mat2D_double_AddPddS_ii:
	.zero		928


//--------------------- .nv.constant0._Z8Mat2DAddPdS_S_ii --------------------------
	.section	.nv.constant0._Z8Mat2DAddPdS_S_ii,"a",@progbits
	.sectionflags	@""
	.align	4
.nv.constant0._Z8Mat2DAddPdS_S_ii:
	.zero		928


//--------------------- .nv.constant0._Z9Mat2DMultPdS_S_ii --------------------------
	.section	.nv.constant0._Z9Mat2DMultPdS_S_ii,"a",@progbits
	.sectionflags	@""
	.align	4
.nv.constant0._Z9Mat2DMultPdS_S_ii:
	.zero		928


//--------------------- SYMBOLS --------------------------

	.type		.nv.reservedSmem.offset0,@object
	.size		.nv.reservedSmem.offset0,0x4
